//
// Generated by NVIDIA NVVM Compiler
//
// Compiler Build ID: CL-36424714
// Cuda compilation tools, release 13.0, V13.0.88
// Based on NVVM 20.0.0
//

.version 9.0
.target sm_100
.address_size 64

	// .globl	_Z19imma8832NaiveKernelPKjS0_Pj
// _ZZ19imma8832NaiveKernelPKjS0_PjE7shmem_A has been demoted
// _ZZ19imma8832NaiveKernelPKjS0_PjE7shmem_B has been demoted
// _ZZ19imma8832NaiveKernelPKjS0_PjE7shmem_C has been demoted

.visible .entry _Z19imma8832NaiveKernelPKjS0_Pj(
	.param .u64 .ptr .align 1 _Z19imma8832NaiveKernelPKjS0_Pj_param_0,
	.param .u64 .ptr .align 1 _Z19imma8832NaiveKernelPKjS0_Pj_param_1,
	.param .u64 .ptr .align 1 _Z19imma8832NaiveKernelPKjS0_Pj_param_2
)
{
	.reg .pred 	%p<6>;
	.reg .b32 	%r<58>;
	.reg .b64 	%rd<24>;
	// demoted variable
	.shared .align 4 .b8 _ZZ19imma8832NaiveKernelPKjS0_PjE7shmem_A[128];
	// demoted variable
	.shared .align 4 .b8 _ZZ19imma8832NaiveKernelPKjS0_PjE7shmem_B[256];
	// demoted variable
	.shared .align 4 .b8 _ZZ19imma8832NaiveKernelPKjS0_PjE7shmem_C[512];
	ld.param.u64 	%rd2, [_Z19imma8832NaiveKernelPKjS0_Pj_param_0];
	ld.param.u64 	%rd3, [_Z19imma8832NaiveKernelPKjS0_Pj_param_1];
	ld.param.u64 	%rd4, [_Z19imma8832NaiveKernelPKjS0_Pj_param_2];
	mov.u32 	%r5, %tid.x;
	shr.u32 	%r2, %r5, 5;
	and.b32  	%r6, %r5, 31;
	cvt.u64.u32 	%rd1, %r6;
	setp.gt.u32 	%p1, %r5, 31;
	setp.gt.u32 	%p2, %r6, 7;
	shl.b32 	%r7, %r2, 7;
	mov.u32 	%r8, _ZZ19imma8832NaiveKernelPKjS0_PjE7shmem_B;
	add.s32 	%r3, %r8, %r7;
	or.pred  	%p3, %p1, %p2;
	@%p3 bra 	$L__BB0_2;
	cvt.u32.u64 	%r10, %rd1;
	cvta.to.global.u64 	%rd5, %rd2;
	shl.b32 	%r11, %r10, 4;
	mov.u32 	%r12, _ZZ19imma8832NaiveKernelPKjS0_PjE7shmem_A;
	add.s32 	%r13, %r12, %r11;
	shl.b64 	%rd6, %rd1, 4;
	add.s64 	%rd7, %rd5, %rd6;
	ld.global.nc.v4.u32 	{%r14, %r15, %r16, %r17}, [%rd7];
	st.shared.v4.u32 	[%r13], {%r14, %r15, %r16, %r17};
	bra.uni 	$L__BB0_3;
$L__BB0_2:
	cvt.u32.u64 	%r9, %rd1;
	setp.gt.u32 	%p4, %r9, 7;
	@%p4 bra 	$L__BB0_4;
$L__BB0_3:
	cvt.u32.u64 	%r18, %rd1;
	shl.b32 	%r19, %r18, 4;
	add.s32 	%r20, %r3, %r19;
	mul.wide.u32 	%rd8, %r2, 32;
	shl.b64 	%rd9, %rd1, 2;
	add.s64 	%rd10, %rd8, %rd9;
	cvta.to.global.u64 	%rd11, %rd3;
	shl.b64 	%rd12, %rd10, 2;
	add.s64 	%rd13, %rd11, %rd12;
	ld.global.nc.v4.u32 	{%r21, %r22, %r23, %r24}, [%rd13];
	st.shared.v4.u32 	[%r20], {%r21, %r22, %r23, %r24};
$L__BB0_4:
	cvt.u32.u64 	%r35, %rd1;
	bar.sync 	0;
	shl.b32 	%r36, %r5, 4;
	and.b32  	%r37, %r36, 112;
	mov.u32 	%r38, _ZZ19imma8832NaiveKernelPKjS0_PjE7shmem_A;
	add.s32 	%r26, %r38, %r37;
	// begin inline asm
	ldmatrix.sync.aligned.m8n8.x1.shared.b16 {%r25}, [%r26];

	// end inline asm
	add.s32 	%r28, %r3, %r37;
	// begin inline asm
	ldmatrix.sync.aligned.m8n8.x1.shared.b16 {%r27}, [%r28];

	// end inline asm
	mov.b32 	%r34, 0;
	// begin inline asm
	mma.sync.aligned.m8n8k32.row.col.s32.s4.s4.s32 {%r29, %r30}, {%r25}, {%r27}, {%r34, %r34};

	// end inline asm
	bar.sync 	0;
	shl.b32 	%r39, %r2, 8;
	mov.u32 	%r40, _ZZ19imma8832NaiveKernelPKjS0_PjE7shmem_C;
	add.s32 	%r4, %r40, %r39;
	shl.b32 	%r41, %r35, 3;
	and.b32  	%r42, %r41, 224;
	add.s32 	%r43, %r4, %r42;
	shl.b32 	%r44, %r5, 3;
	and.b32  	%r45, %r44, 24;
	add.s32 	%r46, %r43, %r45;
	st.shared.u32 	[%r46], %r29;
	st.shared.u32 	[%r46+4], %r30;
	bar.sync 	0;
	setp.gt.u32 	%p5, %r35, 15;
	@%p5 bra 	$L__BB0_6;
	shl.b64 	%rd14, %rd1, 3;
	and.b64  	%rd15, %rd14, 112;
	shl.b64 	%rd16, %rd1, 2;
	and.b64  	%rd17, %rd16, 4;
	mul.wide.u32 	%rd18, %r2, 8;
	or.b64  	%rd19, %rd17, %rd18;
	add.s64 	%rd20, %rd19, %rd15;
	cvta.to.global.u64 	%rd21, %rd4;
	shl.b64 	%rd22, %rd20, 2;
	add.s64 	%rd23, %rd21, %rd22;
	shl.b32 	%r48, %r35, 4;
	and.b32  	%r49, %r48, 480;
	add.s32 	%r50, %r4, %r49;
	and.b32  	%r52, %r36, 16;
	add.s32 	%r53, %r50, %r52;
	ld.shared.v4.u32 	{%r54, %r55, %r56, %r57}, [%r53];
	st.global.v4.u32 	[%rd23], {%r54, %r55, %r56, %r57};
$L__BB0_6:
	bar.sync 	0;
	ret;

}


// ===== COMPILED SASS (sm_100) =====

	.target	sm_100

	.elftype	@"ET_EXEC"


//--------------------- .note.nv.tkinfo           --------------------------
	.section	.note.nv.tkinfo,"",@"SHT_NOTE"
	.sectionflags	@"SHF_NOTE_NV_TKINFO"
	.tkinfo
        /*0018*/ 	.word	0x00000002
        /*0030*/ 	.string	""
        /*0030*/ 	.string	"ptxas"
        /*0030*/ 	.string	"Cuda compilation tools, release 13.0, V13.0.88"
        /*0030*/ 	.string	"Build cuda_13.0.r13.0/compiler.36424714_0"
        /*0030*/ 	.string	"-arch sm_100 -m 64 "



//--------------------- .note.nv.cuinfo           --------------------------
	.section	.note.nv.cuinfo,"",@"SHT_NOTE"
	.sectionflags	@"SHF_NOTE_NV_CUINFO"
        /*0018*/ 	.short	0x0002
        /*001a*/ 	.short	0x0064
        /*001c*/ 	.short	0x0082
	.zero		2


//--------------------- .nv.info                  --------------------------
	.section	.nv.info,"",@"SHT_CUDA_INFO"
	.align	4


	//----- nvinfo : EIATTR_REGCOUNT
	.align		4
        /*0000*/ 	.byte	0x04, 0x2f
        /*0002*/ 	.short	(.L_1 - .L_0)
	.align		4
.L_0:
        /*0004*/ 	.word	index@(_Z19imma8832NaiveKernelPKjS0_Pj)
        /*0008*/ 	.word	0x00000015


	//----- nvinfo : EIATTR_FRAME_SIZE
	.align		4
.L_1:
        /*000c*/ 	.byte	0x04, 0x11
        /*000e*/ 	.short	(.L_3 - .L_2)
	.align		4
.L_2:
        /*0010*/ 	.word	index@($__internal_0_$__cuda_sm_9x_mma_sub_byte_internal_m8n8k32_s4_s4)
        /*0014*/ 	.word	0x00000000


	//----- nvinfo : EIATTR_FRAME_SIZE
	.align		4
.L_3:
        /*0018*/ 	.byte	0x04, 0x11
        /*001a*/ 	.short	(.L_5 - .L_4)
	.align		4
.L_4:
        /*001c*/ 	.word	index@(_Z19imma8832NaiveKernelPKjS0_Pj)
        /*0020*/ 	.word	0x00000000


	//----- nvinfo : EIATTR_MIN_STACK_SIZE
	.align		4
.L_5:
        /*0024*/ 	.byte	0x04, 0x12
        /*0026*/ 	.short	(.L_7 - .L_6)
	.align		4
.L_6:
        /*0028*/ 	.word	index@(_Z19imma8832NaiveKernelPKjS0_Pj)
        /*002c*/ 	.word	0x00000000
.L_7:


//--------------------- .nv.compat                --------------------------
	.section	.nv.compat,"",@"SHT_CUDA_COMPAT_INFO"
	.align	4
        /*0000*/ 	.byte	0x02, 0x09, 0x00, 0x00, 0x02, 0x02, 0x01, 0x00, 0x02, 0x05, 0x05, 0x00, 0x03, 0x07, 0x01, 0x01
        /*0010*/ 	.byte	0x02, 0x03, 0x00, 0x00, 0x02, 0x06, 0x01, 0x00, 0x04, 0x0b, 0x08, 0x00, 0x01, 0x00, 0x00, 0x00
        /*0020*/ 	.byte	0x00, 0x00, 0x00, 0x00


//--------------------- .nv.info._Z19imma8832NaiveKernelPKjS0_Pj --------------------------
	.section	.nv.info._Z19imma8832NaiveKernelPKjS0_Pj,"",@"SHT_CUDA_INFO"
	.sectionflags	@""
	.align	4


	//----- nvinfo : EIATTR_CUDA_API_VERSION
	.align		4
        /*0000*/ 	.byte	0x04, 0x37
        /*0002*/ 	.short	(.L_9 - .L_8)
.L_8:
        /*0004*/ 	.word	0x00000082


	//----- nvinfo : EIATTR_KPARAM_INFO
	.align		4
.L_9:
        /*0008*/ 	.byte	0x04, 0x17
        /*000a*/ 	.short	(.L_11 - .L_10)
.L_10:
        /*000c*/ 	.word	0x00000000
        /*0010*/ 	.short	0x0002
        /*0012*/ 	.short	0x0010
        /*0014*/ 	.byte	0x00, 0xf5, 0x21, 0x00


	//----- nvinfo : EIATTR_KPARAM_INFO
	.align		4
.L_11:
        /*0018*/ 	.byte	0x04, 0x17
        /*001a*/ 	.short	(.L_13 - .L_12)
.L_12:
        /*001c*/ 	.word	0x00000000
        /*0020*/ 	.short	0x0001
        /*0022*/ 	.short	0x0008
        /*0024*/ 	.byte	0x00, 0xf5, 0x21, 0x00


	//----- nvinfo : EIATTR_KPARAM_INFO
	.align		4
.L_13:
        /*0028*/ 	.byte	0x04, 0x17
        /*002a*/ 	.short	(.L_15 - .L_14)
.L_14:
        /*002c*/ 	.word	0x00000000
        /*0030*/ 	.short	0x0000
        /*0032*/ 	.short	0x0000
        /*0034*/ 	.byte	0x00, 0xf5, 0x21, 0x00


	//----- nvinfo : EIATTR_SPARSE_MMA_MASK
	.align		4
.L_15:
        /*0038*/ 	.byte	0x03, 0x50
        /*003a*/ 	.short	0x0000


	//----- nvinfo : EIATTR_MAXREG_COUNT
	.align		4
        /*003c*/ 	.byte	0x03, 0x1b
        /*003e*/ 	.short	0x00ff


	//----- nvinfo : EIATTR_NUM_BARRIERS
	.align		4
        /*0040*/ 	.byte	0x02, 0x4c
        /*0042*/ 	.byte	0x01
	.zero		1


	//----- nvinfo : EIATTR_MERCURY_ISA_VERSION
	.align		4
        /*0044*/ 	.byte	0x03, 0x5f
        /*0046*/ 	.short	0x0101


	//----- nvinfo : EIATTR_VRC_CTA_INIT_COUNT
	.align		4
        /*0048*/ 	.byte	0x02, 0x4a
	.zero		1
	.zero		1


	//----- nvinfo : EIATTR_EXIT_INSTR_OFFSETS
	.align		4
        /*004c*/ 	.byte	0x04, 0x1c
        /*004e*/ 	.short	(.L_17 - .L_16)


	//   ....[0]....
.L_16:
        /*0050*/ 	.word	0x000004f0


	//----- nvinfo : EIATTR_CRS_STACK_SIZE
	.align		4
.L_17:
        /*0054*/ 	.byte	0x04, 0x1e
        /*0056*/ 	.short	(.L_19 - .L_18)
.L_18:
        /*0058*/ 	.word	0x00000000


	//----- nvinfo : EIATTR_CBANK_PARAM_SIZE
	.align		4
.L_19:
        /*005c*/ 	.byte	0x03, 0x19
        /*005e*/ 	.short	0x0018


	//----- nvinfo : EIATTR_PARAM_CBANK
	.align		4
        /*0060*/ 	.byte	0x04, 0x0a
        /*0062*/ 	.short	(.L_21 - .L_20)
	.align		4
.L_20:
        /*0064*/ 	.word	index@(.nv.constant0._Z19imma8832NaiveKernelPKjS0_Pj)
        /*0068*/ 	.short	0x0380
        /*006a*/ 	.short	0x0018


	//----- nvinfo : EIATTR_SW_WAR
	.align		4
.L_21:
        /*006c*/ 	.byte	0x04, 0x36
        /*006e*/ 	.short	(.L_23 - .L_22)
.L_22:
        /*0070*/ 	.word	0x00000008
.L_23:


//--------------------- .nv.callgraph             --------------------------
	.section	.nv.callgraph,"",@"SHT_CUDA_CALLGRAPH"
	.align	4
	.sectionentsize	8
	.align		4
        /*0000*/ 	.word	0x00000000
	.align		4
        /*0004*/ 	.word	0xffffffff
	.align		4
        /*0008*/ 	.word	0x00000000
	.align		4
        /*000c*/ 	.word	0xfffffffe
	.align		4
        /*0010*/ 	.word	0x00000000
	.align		4
        /*0014*/ 	.word	0xfffffffd
	.align		4
        /*0018*/ 	.word	0x00000000
	.align		4
        /*001c*/ 	.word	0xfffffffc


//--------------------- .text._Z19imma8832NaiveKernelPKjS0_Pj --------------------------
	.section	.text._Z19imma8832NaiveKernelPKjS0_Pj,"ax",@progbits
	.align	128
        .global         _Z19imma8832NaiveKernelPKjS0_Pj
        .type           _Z19imma8832NaiveKernelPKjS0_Pj,@function
        .size           _Z19imma8832NaiveKernelPKjS0_Pj,(.L_x_7 - _Z19imma8832NaiveKernelPKjS0_Pj)
        .other          _Z19imma8832NaiveKernelPKjS0_Pj,@"STO_CUDA_ENTRY STV_DEFAULT"
_Z19imma8832NaiveKernelPKjS0_Pj:
.text._Z19imma8832NaiveKernelPKjS0_Pj:
[----:B------:R-:W-:Y:S01]  /*0000*/  LDC R1, c[0x0][0x37c] ;  /* 0x0000df00ff017b82 */ /* 0x000fe20000000800 */
[----:B------:R-:W0:Y:S01]  /*0010*/  S2R R2, SR_TID.X ;  /* 0x0000000000027919 */ /* 0x000e220000002100 */
[----:B------:R-:W1:Y:S01]  /*0020*/  LDCU.64 UR4, c[0x0][0x358] ;  /* 0x00006b00ff0477ac */ /* 0x000e620008000a00 */
[----:B0-----:R-:W-:-:S04]  /*0030*/  LOP3.LUT R3, R2, 0x1f, RZ, 0xc0, !PT ;  /* 0x0000001f02037812 */ /* 0x001fc800078ec0ff */
[----:B------:R-:W-:-:S04]  /*0040*/  ISETP.GT.U32.AND P0, PT, R3, 0x7, PT ;  /* 0x000000070300780c */ /* 0x000fc80003f04070 */
[----:B------:R-:W-:-:S13]  /*0050*/  ISETP.GT.U32.OR P1, PT, R2, 0x1f, P0 ;  /* 0x0000001f0200780c */ /* 0x000fda0000724470 */
[----:B------:R-:W0:Y:S02]  /*0060*/  @!P1 LDC.64 R4, c[0x0][0x380] ;  /* 0x0000e000ff049b82 */ /* 0x000e240000000a00 */
[----:B0-----:R-:W-:-:S05]  /*0070*/  @!P1 LEA R4, P2, R3, R4, 0x4 ;  /* 0x0000000403049211 */ /* 0x001fca00078420ff */
[----:B------:R-:W-:-:S06]  /*0080*/  @!P1 IMAD.X R5, RZ, RZ, R5, P2 ;  /* 0x000000ffff059224 */ /* 0x000fcc00010e0605 */
[----:B-1----:R-:W2:Y:S01]  /*0090*/  @!P1 LDG.E.128.CONSTANT R4, desc[UR4][R4.64] ;  /* 0x0000000404049981 */ /* 0x002ea2000c1e9d00 */
[----:B------:R-:W-:Y:S01]  /*00a0*/  MOV R0, 0x400 ;  /* 0x0000040000007802 */ /* 0x000fe20000000f00 */
[----:B------:R-:W-:Y:S01]  /*00b0*/  BSSY.RECONVERGENT B1, `(.L_x_0) ;  /* 0x0000017000017945 */ /* 0x000fe20003800200 */
[----:B------:R-:W-:Y:S01]  /*00c0*/  SHF.R.U32.HI R12, RZ, 0x5, R2 ;  /* 0x00000005ff0c7819 */ /* 0x000fe20000011602 */
[----:B------:R-:W0:Y:S02]  /*00d0*/  S2R R11, SR_CgaCtaId ;  /* 0x00000000000b7919 */ /* 0x000e240000008800 */
[----:B------:R-:W-:Y:S01]  /*00e0*/  BSSY.RELIABLE B0, `(.L_x_1) ;  /* 0x000000a000007945 */ /* 0x000fe20003800100 */
[----:B0-----:R-:W-:-:S05]  /*00f0*/  @!P1 LEA R8, R11, R0, 0x18 ;  /* 0x000000000b089211 */ /* 0x001fca00078ec0ff */
[----:B------:R-:W-:Y:S02]  /*0100*/  @!P1 IMAD R10, R3, 0x10, R8 ;  /* 0x00000010030a9824 */ /* 0x000fe400078e0208 */
[----:B------:R-:W-:-:S05]  /*0110*/  VIADD R8, R0, 0x80 ;  /* 0x0000008000087836 */ /* 0x000fca0000000000 */
[----:B------:R-:W-:-:S05]  /*0120*/  LEA R9, R11, R8, 0x18 ;  /* 0x000000080b097211 */ /* 0x000fca00078ec0ff */
[----:B------:R-:W-:Y:S01]  /*0130*/  IMAD R8, R12, 0x80, R9 ;  /* 0x000000800c087824 */ /* 0x000fe200078e0209 */
[----:B--2---:R0:W-:Y:S01]  /*0140*/  @!P1 STS.128 [R10], R4 ;  /* 0x000000040a009388 */ /* 0x0041e20000000c00 */
[----:B------:R-:W-:Y:S05]  /*0150*/  @!P1 BRA `(.L_x_2) ;  /* 0x0000000000089947 */ /* 0x000fea0003800000 */
[----:B------:R-:W-:Y:S05]  /*0160*/  @P0 BREAK.RELIABLE B0 ;  /* 0x0000000000000942 */ /* 0x000fea0003800100 */
[----:B------:R-:W-:Y:S05]  /*0170*/  @P0 BRA `(.L_x_3) ;  /* 0x0000000000280947 */ /* 0x000fea0003800000 */
.L_x_2:
[----:B------:R-:W-:Y:S05]  /*0180*/  BSYNC.RELIABLE B0 ;  /* 0x0000000000007941 */ /* 0x000fea0003800100 */
.L_x_1:
[----:B------:R-:W1:Y:S01]  /*0190*/  LDCU.64 UR6, c[0x0][0x388] ;  /* 0x00007100ff0677ac */ /* 0x000e620008000a00 */
[----:B0-----:R-:W-:Y:S02]  /*01a0*/  IMAD.SHL.U32 R4, R3, 0x4, RZ ;  /* 0x0000000403047824 */ /* 0x001fe400078e00ff */
[----:B------:R-:W-:Y:S02]  /*01b0*/  IMAD.MOV.U32 R5, RZ, RZ, RZ ;  /* 0x000000ffff057224 */ /* 0x000fe400078e00ff */
[----:B------:R-:W-:-:S03]  /*01c0*/  IMAD.WIDE.U32 R4, R12, 0x20, R4 ;  /* 0x000000200c047825 */ /* 0x000fc600078e0004 */
[----:B-1----:R-:W-:-:S04]  /*01d0*/  LEA R6, P0, R4, UR6, 0x2 ;  /* 0x0000000604067c11 */ /* 0x002fc8000f8010ff */
[----:B------:R-:W-:-:S06]  /*01e0*/  LEA.HI.X R7, R4, UR7, R5, 0x2, P0 ;  /* 0x0000000704077c11 */ /* 0x000fcc00080f1405 */
[----:B------:R-:W2:Y:S01]  /*01f0*/  LDG.E.128.CONSTANT R4, desc[UR4][R6.64] ;  /* 0x0000000406047981 */ /* 0x000ea2000c1e9d00 */
[----:B------:R-:W-:-:S05]  /*0200*/  IMAD R9, R3, 0x10, R8 ;  /* 0x0000001003097824 */ /* 0x000fca00078e0208 */
[----:B--2---:R1:W-:Y:S02]  /*0210*/  STS.128 [R9], R4 ;  /* 0x0000000409007388 */ /* 0x0043e40000000c00 */
.L_x_3:
[----:B------:R-:W-:Y:S05]  /*0220*/  BSYNC.RECONVERGENT B1 ;  /* 0x0000000000017941 */ /* 0x000fea0003800200 */
.L_x_0:
[----:B------:R-:W-:Y:S05]  /*0230*/  WARPSYNC.ALL ;  /* 0x0000000000007948 */ /* 0x000fea0003800000 */
[----:B------:R-:W-:Y:S01]  /*0240*/  BAR.SYNC.DEFER_BLOCKING 0x0 ;  /* 0x0000000000007b1d */ /* 0x000fe20000010000 */
[----:B------:R-:W-:Y:S01]  /*0250*/  IMAD.SHL.U32 R13, R2, 0x10, RZ ;  /* 0x00000010020d7824 */ /* 0x000fe200078e00ff */
[----:B01----:R-:W-:Y:S02]  /*0260*/  LEA R4, R11, R0, 0x18 ;  /* 0x000000000b047211 */ /* 0x003fe400078ec0ff */
[----:B------:R-:W-:Y:S02]  /*0270*/  MOV R14, 0x2e0 ;  /* 0x000002e0000e7802 */ /* 0x000fe40000000f00 */
[----:B------:R-:W-:-:S05]  /*0280*/  LOP3.LUT R5, R13, 0x70, RZ, 0xc0, !PT ;  /* 0x000000700d057812 */ /* 0x000fca00078ec0ff */
[--C-:B------:R-:W-:Y:S02]  /*0290*/  IMAD.IADD R4, R4, 0x1, R5.reuse ;  /* 0x0000000104047824 */ /* 0x100fe400078e0205 */
[----:B------:R-:W-:-:S04]  /*02a0*/  IMAD.IADD R5, R8, 0x1, R5 ;  /* 0x0000000108057824 */ /* 0x000fc800078e0205 */
[----:B------:R-:W0:Y:S04]  /*02b0*/  LDSM.16.M88 R4, [R4] ;  /* 0x000000000404783b */ /* 0x000e280000000000 */
[----:B------:R-:W1:Y:S02]  /*02c0*/  LDSM.16.M88 R5, [R5] ;  /* 0x000000000505783b */ /* 0x000e640000000000 */
[----:B01----:R-:W-:Y:S05]  /*02d0*/  CALL.REL.NOINC `($__internal_0_$__cuda_sm_9x_mma_sub_byte_internal_m8n8k32_s4_s4) ;  /* 0x0000000000887944 */ /* 0x003fea0003c00000 */
[----:B------:R-:W0:Y:S01]  /*02e0*/  S2R R7, SR_CgaCtaId ;  /* 0x0000000000077919 */ /* 0x000e220000008800 */
[----:B------:R-:W-:Y:S01]  /*02f0*/  VIADD R0, R0, 0x180 ;  /* 0x0000018000007836 */ /* 0x000fe20000000000 */
[----:B------:R-:W-:Y:S01]  /*0300*/  BAR.SYNC.DEFER_BLOCKING 0x0 ;  /* 0x0000000000007b1d */ /* 0x000fe20000010000 */
[----:B------:R-:W-:Y:S01]  /*0310*/  IMAD.SHL.U32 R6, R2, 0x8, RZ ;  /* 0x0000000802067824 */ /* 0x000fe200078e00ff */
[C---:B------:R-:W-:Y:S01]  /*0320*/  ISETP.GT.U32.AND P0, PT, R3.reuse, 0xf, PT ;  /* 0x0000000f0300780c */ /* 0x040fe20003f04070 */
[----:B------:R-:W-:-:S03]  /*0330*/  IMAD.SHL.U32 R2, R3, 0x8, RZ ;  /* 0x0000000803027824 */ /* 0x000fc600078e00ff */
[----:B------:R-:W-:Y:S01]  /*0340*/  LOP3.LUT R6, R6, 0x18, RZ, 0xc0, !PT ;  /* 0x0000001806067812 */ /* 0x000fe200078ec0ff */
[----:B------:R-:W-:Y:S01]  /*0350*/  BSSY.RECONVERGENT B1, `(.L_x_4) ;  /* 0x0000018000017945 */ /* 0x000fe20003800200 */
[----:B------:R-:W-:Y:S02]  /*0360*/  LOP3.LUT R2, R2, 0xe0, RZ, 0xc0, !PT ;  /* 0x000000e002027812 */ /* 0x000fe400078ec0ff */
[----:B0-----:R-:W-:-:S05]  /*0370*/  LEA R7, R7, R0, 0x18 ;  /* 0x0000000007077211 */ /* 0x001fca00078ec0ff */
[----:B------:R-:W-:-:S05]  /*0380*/  IMAD R7, R12, 0x100, R7 ;  /* 0x000001000c077824 */ /* 0x000fca00078e0207 */
[----:B------:R-:W-:-:S05]  /*0390*/  IADD3 R2, PT, PT, R6, R7, R2 ;  /* 0x0000000706027210 */ /* 0x000fca0007ffe002 */
[----:B------:R0:W-:Y:S01]  /*03a0*/  STS.64 [R2], R4 ;  /* 0x0000000402007388 */ /* 0x0001e20000000a00 */
[----:B------:R-:W-:Y:S06]  /*03b0*/  BAR.SYNC.DEFER_BLOCKING 0x0 ;  /* 0x0000000000007b1d */ /* 0x000fec0000010000 */
[----:B------:R-:W-:Y:S05]  /*03c0*/  @P0 BRA `(.L_x_5) ;  /* 0x0000000000400947 */ /* 0x000fea0003800000 */
[----:B------:R-:W-:Y:S01]  /*03d0*/  IMAD.SHL.U32 R0, R3, 0x10, RZ ;  /* 0x0000001003007824 */ /* 0x000fe200078e00ff */
[----:B------:R-:W-:Y:S01]  /*03e0*/  LOP3.LUT R13, R13, 0x10, RZ, 0xc0, !PT ;  /* 0x000000100d0d7812 */ /* 0x000fe200078ec0ff */
[----:B------:R-:W1:Y:S01]  /*03f0*/  LDCU.64 UR6, c[0x0][0x390] ;  /* 0x00007200ff0677ac */ /* 0x000e620008000a00 */
[----:B------:R-:W-:Y:S02]  /*0400*/  IMAD.SHL.U32 R9, R3, 0x4, RZ ;  /* 0x0000000403097824 */ /* 0x000fe400078e00ff */
[----:B------:R-:W-:-:S04]  /*0410*/  LOP3.LUT R0, R0, 0x1e0, RZ, 0xc0, !PT ;  /* 0x000001e000007812 */ /* 0x000fc800078ec0ff */
[----:B------:R-:W-:Y:S01]  /*0420*/  IADD3 R7, PT, PT, R13, R7, R0 ;  /* 0x000000070d077210 */ /* 0x000fe20007ffe000 */
[----:B------:R-:W-:Y:S02]  /*0430*/  IMAD.SHL.U32 R0, R3, 0x8, RZ ;  /* 0x0000000803007824 */ /* 0x000fe400078e00ff */
[----:B------:R-:W-:-:S03]  /*0440*/  IMAD.WIDE.U32 R12, R12, 0x8, RZ ;  /* 0x000000080c0c7825 */ /* 0x000fc600078e00ff */
[----:B0-----:R-:W0:Y:S01]  /*0450*/  LDS.128 R4, [R7] ;  /* 0x0000000007047984 */ /* 0x001e220000000c00 */
[----:B------:R-:W-:Y:S02]  /*0460*/  LOP3.LUT R3, R0, 0x70, RZ, 0xc0, !PT ;  /* 0x0000007000037812 */ /* 0x000fe400078ec0ff */
[----:B------:R-:W-:-:S04]  /*0470*/  LOP3.LUT R0, R12, 0x4, R9, 0xf8, !PT ;  /* 0x000000040c007812 */ /* 0x000fc800078ef809 */
[----:B------:R-:W-:-:S05]  /*0480*/  IADD3 R0, P0, PT, R0, R3, RZ ;  /* 0x0000000300007210 */ /* 0x000fca0007f1e0ff */
[----:B------:R-:W-:Y:S01]  /*0490*/  IMAD.X R13, RZ, RZ, R13, P0 ;  /* 0x000000ffff0d7224 */ /* 0x000fe200000e060d */
[----:B-1----:R-:W-:-:S04]  /*04a0*/  LEA R2, P0, R0, UR6, 0x2 ;  /* 0x0000000600027c11 */ /* 0x002fc8000f8010ff */
[----:B------:R-:W-:-:S05]  /*04b0*/  LEA.HI.X R3, R0, UR7, R13, 0x2, P0 ;  /* 0x0000000700037c11 */ /* 0x000fca00080f140d */
[----:B0-----:R1:W-:Y:S04]  /*04c0*/  STG.E.128 desc[UR4][R2.64], R4 ;  /* 0x0000000402007986 */ /* 0x0013e8000c101d04 */
.L_x_5:
[----:B------:R-:W-:Y:S05]  /*04d0*/  BSYNC.RECONVERGENT B1 ;  /* 0x0000000000017941 */ /* 0x000fea0003800200 */
.L_x_4:
[----:B------:R-:W-:Y:S06]  /*04e0*/  BAR.SYNC.DEFER_BLOCKING 0x0 ;  /* 0x0000000000007b1d */ /* 0x000fec0000010000 */
[----:B------:R-:W-:Y:S05]  /*04f0*/  EXIT ;  /* 0x000000000000794d */ /* 0x000fea0003800000 */
        .weak           $__internal_0_$__cuda_sm_9x_mma_sub_byte_internal_m8n8k32_s4_s4
        .type           $__internal_0_$__cuda_sm_9x_mma_sub_byte_internal_m8n8k32_s4_s4,@function
        .size           $__internal_0_$__cuda_sm_9x_mma_sub_byte_internal_m8n8k32_s4_s4,(.L_x_7 - $__internal_0_$__cuda_sm_9x_mma_sub_byte_internal_m8n8k32_s4_s4)
$__internal_0_$__cuda_sm_9x_mma_sub_byte_internal_m8n8k32_s4_s4:
[C---:B------:R-:W-:Y:S01]  /*0500*/  LOP3.LUT R7, R4.reuse, 0xf00, RZ, 0xc0, !PT ;  /* 0x00000f0004077812 */ /* 0x040fe200078ec0ff */
[C---:B------:R-:W-:Y:S01]  /*0510*/  IMAD.SHL.U32 R6, R4.reuse, 0x10000000, RZ ;  /* 0x1000000004067824 */ /* 0x040fe200078e00ff */
[----:B------:R-:W-:Y:S02]  /*0520*/  LOP3.LUT R8, R4, 0xf000, RZ, 0xc0, !PT ;  /* 0x0000f00004087812 */ /* 0x000fe400078ec0ff */
[----:B------:R-:W-:Y:S01]  /*0530*/  LOP3.LUT R11, R5, 0xf00, RZ, 0xc0, !PT ;  /* 0x00000f00050b7812 */ /* 0x000fe200078ec0ff */
[----:B------:R-:W-:Y:S01]  /*0540*/  IMAD.SHL.U32 R7, R7, 0x100000, RZ ;  /* 0x0010000007077824 */ /* 0x000fe200078e00ff */
[----:B------:R-:W-:Y:S01]  /*0550*/  SHF.R.S32.HI R6, RZ, 0x1c, R6 ;  /* 0x0000001cff067819 */ /* 0x000fe20000011406 */
[----:B------:R-:W-:Y:S01]  /*0560*/  IMAD.U32 R8, R8, 0x10000, RZ ;  /* 0x0001000008087824 */ /* 0x000fe200078e00ff */
[----:B------:R-:W-:Y:S01]  /*0570*/  LOP3.LUT R10, R4, 0xf0000, RZ, 0xc0, !PT ;  /* 0x000f0000040a7812 */ /* 0x000fe200078ec0ff */
[----:B------:R-:W-:Y:S01]  /*0580*/  IMAD.SHL.U32 R15, R11, 0x100000, RZ ;  /* 0x001000000b0f7824 */ /* 0x000fe200078e00ff */
[----:B------:R-:W-:-:S02]  /*0590*/  LOP3.LUT R6, R6, 0xff, RZ, 0xc0, !PT ;  /* 0x000000ff06067812 */ /* 0x000fc400078ec0ff */
[----:B------:R-:W-:Y:S01]  /*05a0*/  SHF.R.S32.HI R9, RZ, 0x14, R7 ;  /* 0x00000014ff097819 */ /* 0x000fe20000011407 */
[----:B------:R-:W-:Y:S01]  /*05b0*/  IMAD.SHL.U32 R10, R10, 0x1000, RZ ;  /* 0x000010000a0a7824 */ /* 0x000fe200078e00ff */
[----:B------:R-:W-:Y:S02]  /*05c0*/  LOP3.LUT R7, R4, 0xf0, RZ, 0xc0, !PT ;  /* 0x000000f004077812 */ /* 0x000fe400078ec0ff */
[----:B------:R-:W-:Y:S01]  /*05d0*/  LOP3.LUT R6, R6, 0xff00, R9, 0xf8, !PT ;  /* 0x0000ff0006067812 */ /* 0x000fe200078ef809 */
[----:B------:R-:W-:Y:S01]  /*05e0*/  IMAD.SHL.U32 R9, R5, 0x10000000, RZ ;  /* 0x1000000005097824 */ /* 0x000fe200078e00ff */
[----:B------:R-:W-:Y:S01]  /*05f0*/  SHF.R.S32.HI R16, RZ, 0x14, R15 ;  /* 0x00000014ff107819 */ /* 0x000fe2000001140f */
[----:B------:R-:W-:Y:S01]  /*0600*/  IMAD.SHL.U32 R7, R7, 0x1000000, RZ ;  /* 0x0100000007077824 */ /* 0x000fe200078e00ff */
[----:B------:R-:W-:Y:S02]  /*0610*/  LOP3.LUT R15, R5, 0xf0000, RZ, 0xc0, !PT ;  /* 0x000f0000050f7812 */ /* 0x000fe400078ec0ff */
[----:B------:R-:W-:-:S02]  /*0620*/  SHF.R.S32.HI R9, RZ, 0x1c, R9 ;  /* 0x0000001cff097819 */ /* 0x000fc40000011409 */
[----:B------:R-:W-:Y:S01]  /*0630*/  SHF.R.S32.HI R7, RZ, 0x1c, R7 ;  /* 0x0000001cff077819 */ /* 0x000fe20000011407 */
[----:B------:R-:W-:Y:S01]  /*0640*/  IMAD.SHL.U32 R15, R15, 0x1000, RZ ;  /* 0x000010000f0f7824 */ /* 0x000fe200078e00ff */
[----:B------:R-:W-:Y:S02]  /*0650*/  LOP3.LUT R11, R9, 0xff, RZ, 0xc0, !PT ;  /* 0x000000ff090b7812 */ /* 0x000fe400078ec0ff */
[----:B------:R-:W-:Y:S02]  /*0660*/  SHF.R.S32.HI R9, RZ, 0x14, R8 ;  /* 0x00000014ff097819 */ /* 0x000fe40000011408 */
[----:B------:R-:W-:Y:S02]  /*0670*/  LOP3.LUT R8, R7, 0xff, RZ, 0xc0, !PT ;  /* 0x000000ff07087812 */ /* 0x000fe400078ec0ff */
[----:B------:R-:W-:Y:S02]  /*0680*/  LOP3.LUT R7, R11, 0xff00, R16, 0xf8, !PT ;  /* 0x0000ff000b077812 */ /* 0x000fe400078ef810 */
[----:B------:R-:W-:-:S02]  /*0690*/  LOP3.LUT R8, R8, 0xff00, R9, 0xf8, !PT ;  /* 0x0000ff0008087812 */ /* 0x000fc400078ef809 */
[----:B------:R-:W-:Y:S02]  /*06a0*/  SHF.R.S32.HI R9, RZ, 0xc, R10 ;  /* 0x0000000cff097819 */ /* 0x000fe4000001140a */
[C---:B------:R-:W-:Y:S02]  /*06b0*/  LOP3.LUT R10, R5.reuse, 0xf000, RZ, 0xc0, !PT ;  /* 0x0000f000050a7812 */ /* 0x040fe400078ec0ff */
[C---:B------:R-:W-:Y:S02]  /*06c0*/  LOP3.LUT R11, R5.reuse, 0xf0, RZ, 0xc0, !PT ;  /* 0x000000f0050b7812 */ /* 0x040fe400078ec0ff */
[----:B------:R-:W-:Y:S01]  /*06d0*/  SHF.R.S32.HI R18, RZ, 0xc, R15 ;  /* 0x0000000cff127819 */ /* 0x000fe2000001140f */
[----:B------:R-:W-:Y:S01]  /*06e0*/  IMAD.U32 R10, R10, 0x10000, RZ ;  /* 0x000100000a0a7824 */ /* 0x000fe200078e00ff */
[----:B------:R-:W-:Y:S01]  /*06f0*/  LOP3.LUT R15, R5, 0xf00000, RZ, 0xc0, !PT ;  /* 0x00f00000050f7812 */ /* 0x000fe200078ec0ff */
[----:B------:R-:W-:Y:S01]  /*0700*/  IMAD.SHL.U32 R11, R11, 0x1000000, RZ ;  /* 0x010000000b0b7824 */ /* 0x000fe200078e00ff */
[----:B------:R-:W-:-:S02]  /*0710*/  LOP3.LUT R18, R7, 0xff0000, R18, 0xf8, !PT ;  /* 0x00ff000007127812 */ /* 0x000fc400078ef812 */
[----:B------:R-:W-:Y:S01]  /*0720*/  SHF.R.S32.HI R16, RZ, 0x14, R10 ;  /* 0x00000014ff107819 */ /* 0x000fe2000001140a */
[----:B------:R-:W-:Y:S01]  /*0730*/  IMAD.SHL.U32 R15, R15, 0x100, RZ ;  /* 0x000001000f0f7824 */ /* 0x000fe200078e00ff */
[C---:B------:R-:W-:Y:S02]  /*0740*/  LOP3.LUT R10, R4.reuse, 0xf000000, RZ, 0xc0, !PT ;  /* 0x0f000000040a7812 */ /* 0x040fe400078ec0ff */
[----:B------:R-:W-:Y:S02]  /*0750*/  SHF.R.S32.HI R11, RZ, 0x1c, R11 ;  /* 0x0000001cff0b7819 */ /* 0x000fe4000001140b */
[----:B------:R-:W-:Y:S01]  /*0760*/  LOP3.LUT R7, R4, 0xf00000, RZ, 0xc0, !PT ;  /* 0x00f0000004077812 */ /* 0x000fe200078ec0ff */
[----:B------:R-:W-:Y:S01]  /*0770*/  IMAD.SHL.U32 R10, R10, 0x10, RZ ;  /* 0x000000100a0a7824 */ /* 0x000fe200078e00ff */
[----:B------:R-:W-:Y:S02]  /*0780*/  LOP3.LUT R6, R6, 0xff0000, R9, 0xf8, !PT ;  /* 0x00ff000006067812 */ /* 0x000fe400078ef809 */
[----:B------:R-:W-:Y:S01]  /*0790*/  LOP3.LUT R9, R11, 0xff, RZ, 0xc0, !PT ;  /* 0x000000ff0b097812 */ /* 0x000fe200078ec0ff */
[----:B------:R-:W-:Y:S01]  /*07a0*/  IMAD.SHL.U32 R7, R7, 0x100, RZ ;  /* 0x0000010007077824 */ /* 0x000fe200078e00ff */
[----:B------:R-:W-:-:S02]  /*07b0*/  SHF.R.S32.HI R11, RZ, 0x4, R10 ;  /* 0x00000004ff0b7819 */ /* 0x000fc4000001140a */
[----:B------:R-:W-:Y:S02]  /*07c0*/  LOP3.LUT R17, R5, 0xf000000, RZ, 0xc0, !PT ;  /* 0x0f00000005117812 */ /* 0x000fe400078ec0ff */
[----:B------:R-:W-:Y:S02]  /*07d0*/  LOP3.LUT R6, R6, 0xff000000, R11, 0xf8, !PT ;  /* 0xff00000006067812 */ /* 0x000fe400078ef80b */
[----:B------:R-:W-:Y:S01]  /*07e0*/  LOP3.LUT R9, R9, 0xff00, R16, 0xf8, !PT ;  /* 0x0000ff0009097812 */ /* 0x000fe200078ef810 */
[----:B------:R-:W-:Y:S01]  /*07f0*/  IMAD.SHL.U32 R17, R17, 0x10, RZ ;  /* 0x0000001011117824 */ /* 0x000fe200078e00ff */
[----:B------:R-:W-:Y:S02]  /*0800*/  LOP3.LUT R11, R5, 0xf0000000, RZ, 0xc0, !PT ;  /* 0xf0000000050b7812 */ /* 0x000fe400078ec0ff */
[----:B------:R-:W-:Y:S01]  /*0810*/  SHF.R.S32.HI R10, RZ, 0xc, R15 ;  /* 0x0000000cff0a7819 */ /* 0x000fe2000001140f */
[----:B------:R-:W-:Y:S01]  /*0820*/  IMAD.MOV.U32 R15, RZ, RZ, 0x0 ;  /* 0x00000000ff0f7424 */ /* 0x000fe200078e00ff */
[----:B------:R-:W-:Y:S01]  /*0830*/  SHF.R.S32.HI R5, RZ, 0xc, R7 ;  /* 0x0000000cff057819 */ /* 0x000fe20000011407 */
[----:B------:R-:W-:Y:S01]  /*0840*/  IMAD.MOV.U32 R7, RZ, RZ, RZ ;  /* 0x000000ffff077224 */ /* 0x000fe200078e00ff */
[----:B------:R-:W-:-:S02]  /*0850*/  LOP3.LUT R4, R4, 0xf0000000, RZ, 0xc0, !PT ;  /* 0xf000000004047812 */ /* 0x000fc400078ec0ff */
[----:B------:R-:W-:Y:S02]  /*0860*/  LOP3.LUT R10, R9, 0xff0000, R10, 0xf8, !PT ;  /* 0x00ff0000090a7812 */ /* 0x000fe400078ef80a */
[----:B------:R-:W-:Y:S02]  /*0870*/  LOP3.LUT R8, R8, 0xff0000, R5, 0xf8, !PT ;  /* 0x00ff000008087812 */ /* 0x000fe400078ef805 */
[----:B------:R-:W-:Y:S02]  /*0880*/  SHF.R.S32.HI R9, RZ, 0x4, R4 ;  /* 0x00000004ff097819 */ /* 0x000fe40000011404 */
[----:B------:R-:W-:Y:S02]  /*0890*/  SHF.R.S32.HI R17, RZ, 0x4, R17 ;  /* 0x00000004ff117819 */ /* 0x000fe40000011411 */
[----:B------:R-:W-:Y:S02]  /*08a0*/  SHF.R.S32.HI R11, RZ, 0x4, R11 ;  /* 0x00000004ff0b7819 */ /* 0x000fe4000001140b */
[----:B------:R-:W-:Y:S01]  /*08b0*/  LOP3.LUT R8, R8, 0xff000000, R9, 0xf8, !PT ;  /* 0xff00000008087812 */ /* 0x000fe200078ef809 */
[----:B------:R-:W-:Y:S01]  /*08c0*/  IMAD.MOV.U32 R9, RZ, RZ, RZ ;  /* 0x000000ffff097224 */ /* 0x000fe200078e00ff */
[----:B------:R-:W-:-:S02]  /*08d0*/  LOP3.LUT R17, R18, 0xff000000, R17, 0xf8, !PT ;  /* 0xff00000012117812 */ /* 0x000fc400078ef811 */
[----:B------:R-:W-:-:S05]  /*08e0*/  LOP3.LUT R10, R10, 0xff000000, R11, 0xf8, !PT ;  /* 0xff0000000a0a7812 */ /* 0x000fca00078ef80b */
[----:B------:R-:W-:Y:S08]  /*08f0*/  IMMA.16816.S8.S8 R4, R6.ROW, R17.COL, RZ ;  /* 0x0000001106047237 */ /* 0x000ff000004054ff */
[----:B------:R-:W-:-:S15]  /*0900*/  IMMA.16816.S8.S8 R8, R8.ROW, R10.COL, RZ ;  /* 0x0000000a08087237 */ /* 0x000fde00004054ff */
[----:B------:R-:W-:-:S04]  /*0910*/  NOP ;  /* 0x0000000000007918 */ /* 0x000fc80000000000 */
[----:B------:R-:W-:Y:S02]  /*0920*/  IMAD.IADD R4, R4, 0x1, R8 ;  /* 0x0000000104047824 */ /* 0x000fe400078e0208 */
[----:B------:R-:W-:Y:S01]  /*0930*/  IMAD.IADD R5, R5, 0x1, R9 ;  /* 0x0000000105057824 */ /* 0x000fe200078e0209 */
[----:B------:R-:W-:Y:S06]  /*0940*/  RET.REL.NODEC R14 `(_Z19imma8832NaiveKernelPKjS0_Pj) ;  /* 0xfffffff40eac7950 */ /* 0x000fec0003c3ffff */
.L_x_6:
[----:B------:R-:W-:-:S00]  /*0950*/  BRA `(.L_x_6) ;  /* 0xfffffffc00fc7947 */ /* 0x000fc0000383ffff */
[----:B------:R-:W-:-:S00]  /*0960*/  NOP ;  /* 0x0000000000007918 */ /* 0x000fc00000000000 */
        /* <DEDUP_REMOVED lines=9> */
.L_x_7:


//--------------------- .nv.shared._Z19imma8832NaiveKernelPKjS0_Pj --------------------------
	.section	.nv.shared._Z19imma8832NaiveKernelPKjS0_Pj,"aw",@nobits
	.sectionflags	@""
	.align	4
.nv.shared._Z19imma8832NaiveKernelPKjS0_Pj:
	.zero		1920


//--------------------- .nv.shared.reserved.0     --------------------------
	.section	.nv.shared.reserved.0,"aw",@nobits
	.weak		__nv_reservedSMEM_offset_0_alias
	.size		__nv_reservedSMEM_offset_0_alias, 0, 64
	.other		__nv_reservedSMEM_offset_0_alias,@"STO_CUDA_RESERVED_SHARED STV_DEFAULT"
__nv_reservedSMEM_offset_0_alias:
	.zero		0
	.zero		64


//--------------------- .nv.constant0._Z19imma8832NaiveKernelPKjS0_Pj --------------------------
	.section	.nv.constant0._Z19imma8832NaiveKernelPKjS0_Pj,"a",@progbits
	.sectionflags	@""
	.align	4
.nv.constant0._Z19imma8832NaiveKernelPKjS0_Pj:
	.zero		920


//--------------------- SYMBOLS --------------------------

	.type		.nv.reservedSmem.offset0,@object
	.size		.nv.reservedSmem.offset0,0x4
	.type		.nv.reservedSmem.cap,@object
	.size		.nv.reservedSmem.cap,0x4
